//
// Generated by NVIDIA NVVM Compiler
//
// Compiler Build ID: CL-36424714
// Cuda compilation tools, release 13.0, V13.0.88
// Based on NVVM 20.0.0
//

.version 9.0
.target sm_100
.address_size 64

	// .globl	maxpool2d_kernel_fp32

.visible .entry maxpool2d_kernel_fp32(
	.param .u64 .ptr .align 1 maxpool2d_kernel_fp32_param_0,
	.param .u64 .ptr .align 1 maxpool2d_kernel_fp32_param_1,
	.param .u32 maxpool2d_kernel_fp32_param_2,
	.param .u32 maxpool2d_kernel_fp32_param_3,
	.param .u32 maxpool2d_kernel_fp32_param_4,
	.param .u32 maxpool2d_kernel_fp32_param_5,
	.param .u32 maxpool2d_kernel_fp32_param_6,
	.param .u32 maxpool2d_kernel_fp32_param_7,
	.param .u32 maxpool2d_kernel_fp32_param_8,
	.param .u32 maxpool2d_kernel_fp32_param_9,
	.param .u32 maxpool2d_kernel_fp32_param_10,
	.param .u32 maxpool2d_kernel_fp32_param_11,
	.param .u32 maxpool2d_kernel_fp32_param_12,
	.param .u32 maxpool2d_kernel_fp32_param_13
)
{
	.reg .pred 	%p<76>;
	.reg .b32 	%r<82>;
	.reg .b32 	%f<84>;
	.reg .b64 	%rd<15>;

	ld.param.u64 	%rd6, [maxpool2d_kernel_fp32_param_0];
	ld.param.u64 	%rd5, [maxpool2d_kernel_fp32_param_1];
	ld.param.u32 	%r39, [maxpool2d_kernel_fp32_param_2];
	ld.param.u32 	%r28, [maxpool2d_kernel_fp32_param_3];
	ld.param.u32 	%r29, [maxpool2d_kernel_fp32_param_4];
	ld.param.u32 	%r30, [maxpool2d_kernel_fp32_param_5];
	ld.param.u32 	%r31, [maxpool2d_kernel_fp32_param_6];
	ld.param.u32 	%r32, [maxpool2d_kernel_fp32_param_7];
	ld.param.u32 	%r33, [maxpool2d_kernel_fp32_param_8];
	ld.param.u32 	%r34, [maxpool2d_kernel_fp32_param_9];
	ld.param.u32 	%r35, [maxpool2d_kernel_fp32_param_10];
	ld.param.u32 	%r36, [maxpool2d_kernel_fp32_param_11];
	ld.param.u32 	%r37, [maxpool2d_kernel_fp32_param_12];
	ld.param.u32 	%r38, [maxpool2d_kernel_fp32_param_13];
	cvta.to.global.u64 	%rd1, %rd6;
	mov.u32 	%r40, %ctaid.x;
	mov.u32 	%r41, %ntid.x;
	mov.u32 	%r42, %tid.x;
	mad.lo.s32 	%r1, %r40, %r41, %r42;
	mul.lo.s32 	%r43, %r28, %r39;
	mul.lo.s32 	%r44, %r43, %r37;
	mul.lo.s32 	%r45, %r44, %r38;
	setp.ge.s32 	%p1, %r1, %r45;
	@%p1 bra 	$L__BB0_46;
	div.s32 	%r46, %r1, %r38;
	mul.lo.s32 	%r47, %r46, %r38;
	sub.s32 	%r2, %r1, %r47;
	div.s32 	%r48, %r46, %r37;
	mul.lo.s32 	%r49, %r48, %r37;
	sub.s32 	%r3, %r46, %r49;
	div.s32 	%r5, %r48, %r28;
	mul.lo.s32 	%r50, %r5, %r28;
	sub.s32 	%r4, %r48, %r50;
	mul.lo.s32 	%r51, %r3, %r33;
	sub.s32 	%r6, %r51, %r35;
	mul.lo.s32 	%r52, %r2, %r34;
	sub.s32 	%r7, %r52, %r36;
	setp.lt.s32 	%p2, %r31, 1;
	mov.f32 	%f62, 0fFF7FFFFF;
	@%p2 bra 	$L__BB0_45;
	mad.lo.s32 	%r54, %r5, %r28, %r4;
	mul.lo.s32 	%r8, %r54, %r29;
	and.b32  	%r9, %r32, 7;
	and.b32  	%r10, %r32, 3;
	and.b32  	%r11, %r32, 2147483640;
	and.b32  	%r12, %r32, 1;
	mov.f32 	%f62, 0fFF7FFFFF;
	mov.b32 	%r77, 0;
$L__BB0_3:
	setp.lt.s32 	%p3, %r32, 1;
	add.s32 	%r14, %r77, %r6;
	setp.lt.s32 	%p4, %r14, 0;
	setp.ge.s32 	%p5, %r14, %r29;
	or.pred  	%p6, %p4, %p3;
	or.pred  	%p7, %p6, %p5;
	@%p7 bra 	$L__BB0_44;
	setp.lt.u32 	%p8, %r32, 8;
	add.s32 	%r56, %r14, %r8;
	mul.lo.s32 	%r15, %r56, %r30;
	mov.b32 	%r80, 0;
	@%p8 bra 	$L__BB0_23;
	mov.b32 	%r78, 0;
$L__BB0_6:
	.pragma "nounroll";
	add.s32 	%r17, %r78, %r7;
	setp.lt.s32 	%p9, %r17, 0;
	setp.ge.s32 	%p10, %r17, %r30;
	or.pred  	%p11, %p9, %p10;
	add.s32 	%r58, %r17, %r15;
	mul.wide.s32 	%rd7, %r58, 4;
	add.s64 	%rd2, %rd1, %rd7;
	@%p11 bra 	$L__BB0_8;
	ld.global.nc.f32 	%f43, [%rd2];
	setp.gt.f32 	%p12, %f43, %f62;
	selp.f32 	%f62, %f43, %f62, %p12;
$L__BB0_8:
	add.s32 	%r59, %r17, 1;
	setp.lt.s32 	%p13, %r59, 0;
	setp.ge.s32 	%p14, %r59, %r30;
	or.pred  	%p15, %p13, %p14;
	@%p15 bra 	$L__BB0_10;
	ld.global.nc.f32 	%f44, [%rd2+4];
	setp.gt.f32 	%p16, %f44, %f62;
	selp.f32 	%f62, %f44, %f62, %p16;
$L__BB0_10:
	add.s32 	%r60, %r17, 2;
	setp.lt.s32 	%p17, %r60, 0;
	setp.ge.s32 	%p18, %r60, %r30;
	or.pred  	%p19, %p17, %p18;
	@%p19 bra 	$L__BB0_12;
	ld.global.nc.f32 	%f45, [%rd2+8];
	setp.gt.f32 	%p20, %f45, %f62;
	selp.f32 	%f62, %f45, %f62, %p20;
$L__BB0_12:
	add.s32 	%r61, %r17, 3;
	setp.lt.s32 	%p21, %r61, 0;
	setp.ge.s32 	%p22, %r61, %r30;
	or.pred  	%p23, %p21, %p22;
	@%p23 bra 	$L__BB0_14;
	ld.global.nc.f32 	%f46, [%rd2+12];
	setp.gt.f32 	%p24, %f46, %f62;
	selp.f32 	%f62, %f46, %f62, %p24;
$L__BB0_14:
	add.s32 	%r62, %r17, 4;
	setp.lt.s32 	%p25, %r62, 0;
	setp.ge.s32 	%p26, %r62, %r30;
	or.pred  	%p27, %p25, %p26;
	@%p27 bra 	$L__BB0_16;
	ld.global.nc.f32 	%f47, [%rd2+16];
	setp.gt.f32 	%p28, %f47, %f62;
	selp.f32 	%f62, %f47, %f62, %p28;
$L__BB0_16:
	add.s32 	%r63, %r17, 5;
	setp.lt.s32 	%p29, %r63, 0;
	setp.ge.s32 	%p30, %r63, %r30;
	or.pred  	%p31, %p29, %p30;
	@%p31 bra 	$L__BB0_18;
	ld.global.nc.f32 	%f48, [%rd2+20];
	setp.gt.f32 	%p32, %f48, %f62;
	selp.f32 	%f62, %f48, %f62, %p32;
$L__BB0_18:
	add.s32 	%r64, %r17, 6;
	setp.lt.s32 	%p33, %r64, 0;
	setp.ge.s32 	%p34, %r64, %r30;
	or.pred  	%p35, %p33, %p34;
	@%p35 bra 	$L__BB0_20;
	ld.global.nc.f32 	%f49, [%rd2+24];
	setp.gt.f32 	%p36, %f49, %f62;
	selp.f32 	%f62, %f49, %f62, %p36;
$L__BB0_20:
	add.s32 	%r65, %r17, 7;
	setp.lt.s32 	%p37, %r65, 0;
	setp.ge.s32 	%p38, %r65, %r30;
	or.pred  	%p39, %p37, %p38;
	@%p39 bra 	$L__BB0_22;
	ld.global.nc.f32 	%f50, [%rd2+28];
	setp.gt.f32 	%p40, %f50, %f62;
	selp.f32 	%f62, %f50, %f62, %p40;
$L__BB0_22:
	add.s32 	%r78, %r78, 8;
	setp.ne.s32 	%p41, %r78, %r11;
	mov.u32 	%r80, %r11;
	@%p41 bra 	$L__BB0_6;
$L__BB0_23:
	setp.eq.s32 	%p42, %r9, 0;
	@%p42 bra 	$L__BB0_44;
	add.s32 	%r66, %r9, -1;
	setp.lt.u32 	%p43, %r66, 3;
	@%p43 bra 	$L__BB0_34;
	add.s32 	%r20, %r80, %r7;
	setp.lt.s32 	%p44, %r20, 0;
	setp.ge.s32 	%p45, %r20, %r30;
	or.pred  	%p46, %p44, %p45;
	add.s32 	%r67, %r20, %r15;
	mul.wide.s32 	%rd8, %r67, 4;
	add.s64 	%rd3, %rd1, %rd8;
	@%p46 bra 	$L__BB0_27;
	ld.global.nc.f32 	%f52, [%rd3];
	setp.gt.f32 	%p47, %f52, %f62;
	selp.f32 	%f62, %f52, %f62, %p47;
$L__BB0_27:
	add.s32 	%r68, %r20, 1;
	setp.lt.s32 	%p48, %r68, 0;
	setp.ge.s32 	%p49, %r68, %r30;
	or.pred  	%p50, %p48, %p49;
	@%p50 bra 	$L__BB0_29;
	ld.global.nc.f32 	%f53, [%rd3+4];
	setp.gt.f32 	%p51, %f53, %f62;
	selp.f32 	%f62, %f53, %f62, %p51;
$L__BB0_29:
	add.s32 	%r69, %r20, 2;
	setp.lt.s32 	%p52, %r69, 0;
	setp.ge.s32 	%p53, %r69, %r30;
	or.pred  	%p54, %p52, %p53;
	@%p54 bra 	$L__BB0_31;
	ld.global.nc.f32 	%f54, [%rd3+8];
	setp.gt.f32 	%p55, %f54, %f62;
	selp.f32 	%f62, %f54, %f62, %p55;
$L__BB0_31:
	add.s32 	%r70, %r20, 3;
	setp.lt.s32 	%p56, %r70, 0;
	setp.ge.s32 	%p57, %r70, %r30;
	or.pred  	%p58, %p56, %p57;
	@%p58 bra 	$L__BB0_33;
	ld.global.nc.f32 	%f55, [%rd3+12];
	setp.gt.f32 	%p59, %f55, %f62;
	selp.f32 	%f62, %f55, %f62, %p59;
$L__BB0_33:
	add.s32 	%r80, %r80, 4;
$L__BB0_34:
	setp.eq.s32 	%p60, %r10, 0;
	@%p60 bra 	$L__BB0_44;
	setp.eq.s32 	%p61, %r10, 1;
	@%p61 bra 	$L__BB0_41;
	add.s32 	%r23, %r80, %r7;
	setp.lt.s32 	%p62, %r23, 0;
	setp.ge.s32 	%p63, %r23, %r30;
	or.pred  	%p64, %p62, %p63;
	add.s32 	%r71, %r23, %r15;
	mul.wide.s32 	%rd9, %r71, 4;
	add.s64 	%rd4, %rd1, %rd9;
	@%p64 bra 	$L__BB0_38;
	ld.global.nc.f32 	%f57, [%rd4];
	setp.gt.f32 	%p65, %f57, %f62;
	selp.f32 	%f62, %f57, %f62, %p65;
$L__BB0_38:
	add.s32 	%r72, %r23, 1;
	setp.lt.s32 	%p66, %r72, 0;
	setp.ge.s32 	%p67, %r72, %r30;
	or.pred  	%p68, %p66, %p67;
	@%p68 bra 	$L__BB0_40;
	ld.global.nc.f32 	%f58, [%rd4+4];
	setp.gt.f32 	%p69, %f58, %f62;
	selp.f32 	%f62, %f58, %f62, %p69;
$L__BB0_40:
	add.s32 	%r80, %r80, 2;
$L__BB0_41:
	setp.eq.s32 	%p70, %r12, 0;
	@%p70 bra 	$L__BB0_44;
	add.s32 	%r26, %r80, %r7;
	setp.lt.s32 	%p71, %r26, 0;
	setp.ge.s32 	%p72, %r26, %r30;
	or.pred  	%p73, %p71, %p72;
	@%p73 bra 	$L__BB0_44;
	add.s32 	%r73, %r26, %r15;
	mul.wide.s32 	%rd10, %r73, 4;
	add.s64 	%rd11, %rd1, %rd10;
	ld.global.nc.f32 	%f59, [%rd11];
	setp.gt.f32 	%p74, %f59, %f62;
	selp.f32 	%f62, %f59, %f62, %p74;
$L__BB0_44:
	add.s32 	%r77, %r77, 1;
	setp.ne.s32 	%p75, %r77, %r31;
	@%p75 bra 	$L__BB0_3;
$L__BB0_45:
	mad.lo.s32 	%r74, %r5, %r28, %r4;
	mad.lo.s32 	%r75, %r74, %r37, %r3;
	mad.lo.s32 	%r76, %r75, %r38, %r2;
	cvta.to.global.u64 	%rd12, %rd5;
	mul.wide.s32 	%rd13, %r76, 4;
	add.s64 	%rd14, %rd12, %rd13;
	st.global.f32 	[%rd14], %f62;
$L__BB0_46:
	ret;

}


// ===== COMPILED SASS (sm_100) =====

	.target	sm_100

	.elftype	@"ET_EXEC"


//--------------------- .note.nv.tkinfo           --------------------------
	.section	.note.nv.tkinfo,"",@"SHT_NOTE"
	.sectionflags	@"SHF_NOTE_NV_TKINFO"
	.tkinfo
        /*0018*/ 	.word	0x00000002
        /*0030*/ 	.string	""
        /*0030*/ 	.string	"ptxas"
        /*0030*/ 	.string	"Cuda compilation tools, release 13.0, V13.0.88"
        /*0030*/ 	.string	"Build cuda_13.0.r13.0/compiler.36424714_0"
        /*0030*/ 	.string	"-arch sm_100 -m 64 "



//--------------------- .note.nv.cuinfo           --------------------------
	.section	.note.nv.cuinfo,"",@"SHT_NOTE"
	.sectionflags	@"SHF_NOTE_NV_CUINFO"
        /*0018*/ 	.short	0x0002
        /*001a*/ 	.short	0x0064
        /*001c*/ 	.short	0x0082
	.zero		2


//--------------------- .nv.info                  --------------------------
	.section	.nv.info,"",@"SHT_CUDA_INFO"
	.align	4


	//----- nvinfo : EIATTR_REGCOUNT
	.align		4
        /*0000*/ 	.byte	0x04, 0x2f
        /*0002*/ 	.short	(.L_1 - .L_0)
	.align		4
.L_0:
        /*0004*/ 	.word	index@(maxpool2d_kernel_fp32)
        /*0008*/ 	.word	0x0000001a


	//----- nvinfo : EIATTR_FRAME_SIZE
	.align		4
.L_1:
        /*000c*/ 	.byte	0x04, 0x11
        /*000e*/ 	.short	(.L_3 - .L_2)
	.align		4
.L_2:
        /*0010*/ 	.word	index@(maxpool2d_kernel_fp32)
        /*0014*/ 	.word	0x00000000


	//----- nvinfo : EIATTR_MIN_STACK_SIZE
	.align		4
.L_3:
        /*0018*/ 	.byte	0x04, 0x12
        /*001a*/ 	.short	(.L_5 - .L_4)
	.align		4
.L_4:
        /*001c*/ 	.word	index@(maxpool2d_kernel_fp32)
        /*0020*/ 	.word	0x00000000
.L_5:


//--------------------- .nv.compat                --------------------------
	.section	.nv.compat,"",@"SHT_CUDA_COMPAT_INFO"
	.align	4
        /*0000*/ 	.byte	0x02, 0x09, 0x00, 0x00, 0x02, 0x02, 0x01, 0x00, 0x02, 0x05, 0x05, 0x00, 0x03, 0x07, 0x01, 0x01
        /*0010*/ 	.byte	0x02, 0x03, 0x00, 0x00, 0x02, 0x06, 0x01, 0x00, 0x04, 0x0b, 0x08, 0x00, 0x09, 0x00, 0x00, 0x00
        /*0020*/ 	.byte	0x00, 0x00, 0x00, 0x00


//--------------------- .nv.info.maxpool2d_kernel_fp32 --------------------------
	.section	.nv.info.maxpool2d_kernel_fp32,"",@"SHT_CUDA_INFO"
	.sectionflags	@""
	.align	4


	//----- nvinfo : EIATTR_CUDA_API_VERSION
	.align		4
        /*0000*/ 	.byte	0x04, 0x37
        /*0002*/ 	.short	(.L_7 - .L_6)
.L_6:
        /*0004*/ 	.word	0x00000082


	//----- nvinfo : EIATTR_KPARAM_INFO
	.align		4
.L_7:
        /*0008*/ 	.byte	0x04, 0x17
        /*000a*/ 	.short	(.L_9 - .L_8)
.L_8:
        /*000c*/ 	.word	0x00000000
        /*0010*/ 	.short	0x000d
        /*0012*/ 	.short	0x003c
        /*0014*/ 	.byte	0x00, 0xf0, 0x11, 0x00


	//----- nvinfo : EIATTR_KPARAM_INFO
	.align		4
.L_9:
        /*0018*/ 	.byte	0x04, 0x17
        /*001a*/ 	.short	(.L_11 - .L_10)
.L_10:
        /*001c*/ 	.word	0x00000000
        /*0020*/ 	.short	0x000c
        /*0022*/ 	.short	0x0038
        /*0024*/ 	.byte	0x00, 0xf0, 0x11, 0x00


	//----- nvinfo : EIATTR_KPARAM_INFO
	.align		4
.L_11:
        /*0028*/ 	.byte	0x04, 0x17
        /*002a*/ 	.short	(.L_13 - .L_12)
.L_12:
        /*002c*/ 	.word	0x00000000
        /*0030*/ 	.short	0x000b
        /*0032*/ 	.short	0x0034
        /*0034*/ 	.byte	0x00, 0xf0, 0x11, 0x00


	//----- nvinfo : EIATTR_KPARAM_INFO
	.align		4
.L_13:
        /*0038*/ 	.byte	0x04, 0x17
        /*003a*/ 	.short	(.L_15 - .L_14)
.L_14:
        /*003c*/ 	.word	0x00000000
        /*0040*/ 	.short	0x000a
        /*0042*/ 	.short	0x0030
        /*0044*/ 	.byte	0x00, 0xf0, 0x11, 0x00


	//----- nvinfo : EIATTR_KPARAM_INFO
	.align		4
.L_15:
        /*0048*/ 	.byte	0x04, 0x17
        /*004a*/ 	.short	(.L_17 - .L_16)
.L_16:
        /*004c*/ 	.word	0x00000000
        /*0050*/ 	.short	0x0009
        /*0052*/ 	.short	0x002c
        /*0054*/ 	.byte	0x00, 0xf0, 0x11, 0x00


	//----- nvinfo : EIATTR_KPARAM_INFO
	.align		4
.L_17:
        /*0058*/ 	.byte	0x04, 0x17
        /*005a*/ 	.short	(.L_19 - .L_18)
.L_18:
        /*005c*/ 	.word	0x00000000
        /*0060*/ 	.short	0x0008
        /*0062*/ 	.short	0x0028
        /*0064*/ 	.byte	0x00, 0xf0, 0x11, 0x00


	//----- nvinfo : EIATTR_KPARAM_INFO
	.align		4
.L_19:
        /*0068*/ 	.byte	0x04, 0x17
        /*006a*/ 	.short	(.L_21 - .L_20)
.L_20:
        /*006c*/ 	.word	0x00000000
        /*0070*/ 	.short	0x0007
        /*0072*/ 	.short	0x0024
        /*0074*/ 	.byte	0x00, 0xf0, 0x11, 0x00


	//----- nvinfo : EIATTR_KPARAM_INFO
	.align		4
.L_21:
        /*0078*/ 	.byte	0x04, 0x17
        /*007a*/ 	.short	(.L_23 - .L_22)
.L_22:
        /*007c*/ 	.word	0x00000000
        /*0080*/ 	.short	0x0006
        /*0082*/ 	.short	0x0020
        /*0084*/ 	.byte	0x00, 0xf0, 0x11, 0x00


	//----- nvinfo : EIATTR_KPARAM_INFO
	.align		4
.L_23:
        /*0088*/ 	.byte	0x04, 0x17
        /*008a*/ 	.short	(.L_25 - .L_24)
.L_24:
        /*008c*/ 	.word	0x00000000
        /*0090*/ 	.short	0x0005
        /*0092*/ 	.short	0x001c
        /*0094*/ 	.byte	0x00, 0xf0, 0x11, 0x00


	//----- nvinfo : EIATTR_KPARAM_INFO
	.align		4
.L_25:
        /*0098*/ 	.byte	0x04, 0x17
        /*009a*/ 	.short	(.L_27 - .L_26)
.L_26:
        /*009c*/ 	.word	0x00000000
        /*00a0*/ 	.short	0x0004
        /*00a2*/ 	.short	0x0018
        /*00a4*/ 	.byte	0x00, 0xf0, 0x11, 0x00


	//----- nvinfo : EIATTR_KPARAM_INFO
	.align		4
.L_27:
        /*00a8*/ 	.byte	0x04, 0x17
        /*00aa*/ 	.short	(.L_29 - .L_28)
.L_28:
        /*00ac*/ 	.word	0x00000000
        /*00b0*/ 	.short	0x0003
        /*00b2*/ 	.short	0x0014
        /*00b4*/ 	.byte	0x00, 0xf0, 0x11, 0x00


	//----- nvinfo : EIATTR_KPARAM_INFO
	.align		4
.L_29:
        /*00b8*/ 	.byte	0x04, 0x17
        /*00ba*/ 	.short	(.L_31 - .L_30)
.L_30:
        /*00bc*/ 	.word	0x00000000
        /*00c0*/ 	.short	0x0002
        /*00c2*/ 	.short	0x0010
        /*00c4*/ 	.byte	0x00, 0xf0, 0x11, 0x00


	//----- nvinfo : EIATTR_KPARAM_INFO
	.align		4
.L_31:
        /*00c8*/ 	.byte	0x04, 0x17
        /*00ca*/ 	.short	(.L_33 - .L_32)
.L_32:
        /*00cc*/ 	.word	0x00000000
        /*00d0*/ 	.short	0x0001
        /*00d2*/ 	.short	0x0008
        /*00d4*/ 	.byte	0x00, 0xf5, 0x21, 0x00


	//----- nvinfo : EIATTR_KPARAM_INFO
	.align		4
.L_33:
        /*00d8*/ 	.byte	0x04, 0x17
        /*00da*/ 	.short	(.L_35 - .L_34)
.L_34:
        /*00dc*/ 	.word	0x00000000
        /*00e0*/ 	.short	0x0000
        /*00e2*/ 	.short	0x0000
        /*00e4*/ 	.byte	0x00, 0xf5, 0x21, 0x00


	//----- nvinfo : EIATTR_SPARSE_MMA_MASK
	.align		4
.L_35:
        /*00e8*/ 	.byte	0x03, 0x50
        /*00ea*/ 	.short	0x0000


	//----- nvinfo : EIATTR_MAXREG_COUNT
	.align		4
        /*00ec*/ 	.byte	0x03, 0x1b
        /*00ee*/ 	.short	0x00ff


	//----- nvinfo : EIATTR_MERCURY_ISA_VERSION
	.align		4
        /*00f0*/ 	.byte	0x03, 0x5f
        /*00f2*/ 	.short	0x0101


	//----- nvinfo : EIATTR_VRC_CTA_INIT_COUNT
	.align		4
        /*00f4*/ 	.byte	0x02, 0x4a
	.zero		1
	.zero		1


	//----- nvinfo : EIATTR_EXIT_INSTR_OFFSETS
	.align		4
        /*00f8*/ 	.byte	0x04, 0x1c
        /*00fa*/ 	.short	(.L_37 - .L_36)


	//   ....[0]....
.L_36:
        /*00fc*/ 	.word	0x000000b0


	//   ....[1]....
        /*0100*/ 	.word	0x00001010


	//----- nvinfo : EIATTR_CRS_STACK_SIZE
	.align		4
.L_37:
        /*0104*/ 	.byte	0x04, 0x1e
        /*0106*/ 	.short	(.L_39 - .L_38)
.L_38:
        /*0108*/ 	.word	0x00000000


	//----- nvinfo : EIATTR_CBANK_PARAM_SIZE
	.align		4
.L_39:
        /*010c*/ 	.byte	0x03, 0x19
        /*010e*/ 	.short	0x0040


	//----- nvinfo : EIATTR_PARAM_CBANK
	.align		4
        /*0110*/ 	.byte	0x04, 0x0a
        /*0112*/ 	.short	(.L_41 - .L_40)
	.align		4
.L_40:
        /*0114*/ 	.word	index@(.nv.constant0.maxpool2d_kernel_fp32)
        /*0118*/ 	.short	0x0380
        /*011a*/ 	.short	0x0040


	//----- nvinfo : EIATTR_SW_WAR
	.align		4
.L_41:
        /*011c*/ 	.byte	0x04, 0x36
        /*011e*/ 	.short	(.L_43 - .L_42)
.L_42:
        /*0120*/ 	.word	0x00000008
.L_43:


//--------------------- .nv.callgraph             --------------------------
	.section	.nv.callgraph,"",@"SHT_CUDA_CALLGRAPH"
	.align	4
	.sectionentsize	8
	.align		4
        /*0000*/ 	.word	0x00000000
	.align		4
        /*0004*/ 	.word	0xffffffff
	.align		4
        /*0008*/ 	.word	0x00000000
	.align		4
        /*000c*/ 	.word	0xfffffffe
	.align		4
        /*0010*/ 	.word	0x00000000
	.align		4
        /*0014*/ 	.word	0xfffffffd
	.align		4
        /*0018*/ 	.word	0x00000000
	.align		4
        /*001c*/ 	.word	0xfffffffc


//--------------------- .text.maxpool2d_kernel_fp32 --------------------------
	.section	.text.maxpool2d_kernel_fp32,"ax",@progbits
	.align	128
        .global         maxpool2d_kernel_fp32
        .type           maxpool2d_kernel_fp32,@function
        .size           maxpool2d_kernel_fp32,(.L_x_9 - maxpool2d_kernel_fp32)
        .other          maxpool2d_kernel_fp32,@"STO_CUDA_ENTRY STV_DEFAULT"
maxpool2d_kernel_fp32:
.text.maxpool2d_kernel_fp32:
[----:B------:R-:W-:Y:S01]  /*0000*/  LDC R1, c[0x0][0x37c] ;  /* 0x0000df00ff017b82 */ /* 0x000fe20000000800 */
[----:B------:R-:W0:Y:S07]  /*0010*/  S2R R9, SR_TID.X ;  /* 0x0000000000097919 */ /* 0x000e2e0000002100 */
[----:B------:R-:W1:Y:S08]  /*0020*/  LDC.64 R6, c[0x0][0x390] ;  /* 0x0000e400ff067b82 */ /* 0x000e700000000a00 */
[----:B------:R-:W2:Y:S08]  /*0030*/  LDC.64 R4, c[0x0][0x3b8] ;  /* 0x0000ee00ff047b82 */ /* 0x000eb00000000a00 */
[----:B------:R-:W0:Y:S08]  /*0040*/  S2UR UR4, SR_CTAID.X ;  /* 0x00000000000479c3 */ /* 0x000e300000002500 */
[----:B------:R-:W0:Y:S01]  /*0050*/  LDC R2, c[0x0][0x360] ;  /* 0x0000d800ff027b82 */ /* 0x000e220000000800 */
[----:B-1----:R-:W-:-:S04]  /*0060*/  IMAD R3, R7, R6, RZ ;  /* 0x0000000607037224 */ /* 0x002fc800078e02ff */
[----:B--2---:R-:W-:-:S04]  /*0070*/  IMAD R0, R3, R4, RZ ;  /* 0x0000000403007224 */ /* 0x004fc800078e02ff */
[----:B------:R-:W-:Y:S02]  /*0080*/  IMAD R3, R0, R5, RZ ;  /* 0x0000000500037224 */ /* 0x000fe400078e02ff */
[----:B0-----:R-:W-:-:S05]  /*0090*/  IMAD R2, R2, UR4, R9 ;  /* 0x0000000402027c24 */ /* 0x001fca000f8e0209 */
[----:B------:R-:W-:-:S13]  /*00a0*/  ISETP.GE.AND P0, PT, R2, R3, PT ;  /* 0x000000030200720c */ /* 0x000fda0003f06270 */
[----:B------:R-:W-:Y:S05]  /*00b0*/  @P0 EXIT ;  /* 0x000000000000094d */ /* 0x000fea0003800000 */
[----:B------:R-:W-:Y:S01]  /*00c0*/  IABS R11, R5 ;  /* 0x00000005000b7213 */ /* 0x000fe20000000000 */
[----:B------:R-:W0:Y:S01]  /*00d0*/  LDCU UR6, c[0x0][0x3a0] ;  /* 0x00007400ff0677ac */ /* 0x000e220008000800 */
[----:B------:R-:W-:Y:S02]  /*00e0*/  IABS R10, R2 ;  /* 0x00000002000a7213 */ /* 0x000fe40000000000 */
[----:B------:R-:W1:Y:S01]  /*00f0*/  I2F.RP R0, R11 ;  /* 0x0000000b00007306 */ /* 0x000e620000209400 */
[----:B------:R-:W2:Y:S01]  /*0100*/  LDCU.64 UR4, c[0x0][0x3a8] ;  /* 0x00007500ff0477ac */ /* 0x000ea20008000a00 */
[----:B------:R-:W3:Y:S06]  /*0110*/  LDCU.64 UR10, c[0x0][0x358] ;  /* 0x00006b00ff0a77ac */ /* 0x000eec0008000a00 */
[----:B-1----:R-:W1:Y:S01]  /*0120*/  MUFU.RCP R0, R0 ;  /* 0x0000000000007308 */ /* 0x002e620000001000 */
[----:B0-----:R-:W-:Y:S01]  /*0130*/  UISETP.GE.AND UP0, UPT, UR6, 0x1, UPT ;  /* 0x000000010600788c */ /* 0x001fe2000bf06270 */
[----:B-1----:R-:W-:Y:S01]  /*0140*/  VIADD R8, R0, 0xffffffe ;  /* 0x0ffffffe00087836 */ /* 0x002fe20000000000 */
[----:B------:R-:W-:-:S05]  /*0150*/  IABS R0, R4 ;  /* 0x0000000400007213 */ /* 0x000fca0000000000 */
[----:B------:R0:W1:Y:S02]  /*0160*/  F2I.FTZ.U32.TRUNC.NTZ R9, R8 ;  /* 0x0000000800097305 */ /* 0x000064000021f000 */
[----:B0-----:R-:W-:Y:S02]  /*0170*/  IMAD.MOV.U32 R8, RZ, RZ, RZ ;  /* 0x000000ffff087224 */ /* 0x001fe400078e00ff */
[----:B-1----:R-:W-:-:S04]  /*0180*/  IMAD.MOV R6, RZ, RZ, -R9 ;  /* 0x000000ffff067224 */ /* 0x002fc800078e0a09 */
[----:B------:R-:W-:Y:S02]  /*0190*/  IMAD R3, R6, R11, RZ ;  /* 0x0000000b06037224 */ /* 0x000fe400078e02ff */
[----:B------:R-:W-:Y:S02]  /*01a0*/  IMAD.MOV.U32 R6, RZ, RZ, R10 ;  /* 0x000000ffff067224 */ /* 0x000fe400078e000a */
[----:B------:R-:W-:Y:S01]  /*01b0*/  IMAD.HI.U32 R9, R9, R3, R8 ;  /* 0x0000000309097227 */ /* 0x000fe200078e0008 */
[----:B------:R-:W0:Y:S05]  /*01c0*/  I2F.RP R10, R0 ;  /* 0x00000000000a7306 */ /* 0x000e2a0000209400 */
[----:B------:R-:W-:-:S04]  /*01d0*/  IMAD.HI.U32 R3, R9, R6, RZ ;  /* 0x0000000609037227 */ /* 0x000fc800078e00ff */
[----:B------:R-:W-:-:S04]  /*01e0*/  IMAD.MOV R8, RZ, RZ, -R3 ;  /* 0x000000ffff087224 */ /* 0x000fc800078e0a03 */
[C---:B------:R-:W-:Y:S01]  /*01f0*/  IMAD R6, R11.reuse, R8, R6 ;  /* 0x000000080b067224 */ /* 0x040fe200078e0206 */
[----:B0-----:R-:W0:Y:S04]  /*0200*/  MUFU.RCP R10, R10 ;  /* 0x0000000a000a7308 */ /* 0x001e280000001000 */
[----:B------:R-:W-:-:S13]  /*0210*/  ISETP.GT.U32.AND P1, PT, R11, R6, PT ;  /* 0x000000060b00720c */ /* 0x000fda0003f24070 */
[----:B------:R-:W-:Y:S02]  /*0220*/  @!P1 IMAD.IADD R6, R6, 0x1, -R11 ;  /* 0x0000000106069824 */ /* 0x000fe400078e0a0b */
[----:B0-----:R-:W-:Y:S02]  /*0230*/  VIADD R8, R10, 0xffffffe ;  /* 0x0ffffffe0a087836 */ /* 0x001fe40000000000 */
[----:B------:R-:W-:Y:S01]  /*0240*/  @!P1 VIADD R3, R3, 0x1 ;  /* 0x0000000103039836 */ /* 0x000fe20000000000 */
[----:B------:R-:W-:Y:S01]  /*0250*/  ISETP.GE.U32.AND P0, PT, R6, R11, PT ;  /* 0x0000000b0600720c */ /* 0x000fe20003f06070 */
[----:B------:R0:W1:Y:S01]  /*0260*/  F2I.FTZ.U32.TRUNC.NTZ R9, R8 ;  /* 0x0000000800097305 */ /* 0x000062000021f000 */
[----:B------:R-:W-:Y:S02]  /*0270*/  LOP3.LUT R6, R2, R5, RZ, 0x3c, !PT ;  /* 0x0000000502067212 */ /* 0x000fe400078e3cff */
[----:B------:R-:W-:Y:S02]  /*0280*/  ISETP.NE.AND P1, PT, R5, RZ, PT ;  /* 0x000000ff0500720c */ /* 0x000fe40003f25270 */
[----:B------:R-:W-:-:S02]  /*0290*/  ISETP.GE.AND P2, PT, R6, RZ, PT ;  /* 0x000000ff0600720c */ /* 0x000fc40003f46270 */
[----:B------:R-:W-:Y:S01]  /*02a0*/  IABS R6, R7 ;  /* 0x0000000700067213 */ /* 0x000fe20000000000 */
[----:B0-----:R-:W-:-:S04]  /*02b0*/  IMAD.MOV.U32 R8, RZ, RZ, RZ ;  /* 0x000000ffff087224 */ /* 0x001fc800078e00ff */
[----:B------:R-:W-:Y:S02]  /*02c0*/  @P0 VIADD R3, R3, 0x1 ;  /* 0x0000000103030836 */ /* 0x000fe40000000000 */
[----:B-1----:R-:W-:-:S04]  /*02d0*/  IMAD.MOV R11, RZ, RZ, -R9 ;  /* 0x000000ffff0b7224 */ /* 0x002fc800078e0a09 */
[----:B------:R-:W-:Y:S01]  /*02e0*/  @!P2 IMAD.MOV R3, RZ, RZ, -R3 ;  /* 0x000000ffff03a224 */ /* 0x000fe200078e0a03 */
[----:B------:R-:W-:Y:S01]  /*02f0*/  @!P1 LOP3.LUT R3, RZ, R5, RZ, 0x33, !PT ;  /* 0x00000005ff039212 */ /* 0x000fe200078e33ff */
[----:B------:R-:W-:-:S03]  /*0300*/  IMAD R11, R11, R0, RZ ;  /* 0x000000000b0b7224 */ /* 0x000fc600078e02ff */
[----:B------:R-:W-:Y:S01]  /*0310*/  IABS R10, R3 ;  /* 0x00000003000a7213 */ /* 0x000fe20000000000 */
[----:B------:R-:W-:-:S04]  /*0320*/  IMAD.HI.U32 R8, R9, R11, R8 ;  /* 0x0000000b09087227 */ /* 0x000fc800078e0008 */
[----:B------:R-:W-:Y:S02]  /*0330*/  IMAD.MOV.U32 R9, RZ, RZ, R10 ;  /* 0x000000ffff097224 */ /* 0x000fe400078e000a */
[----:B------:R-:W0:Y:S02]  /*0340*/  I2F.RP R10, R6 ;  /* 0x00000006000a7306 */ /* 0x000e240000209400 */
[----:B------:R-:W-:-:S04]  /*0350*/  IMAD.HI.U32 R8, R8, R9, RZ ;  /* 0x0000000908087227 */ /* 0x000fc800078e00ff */
[----:B------:R-:W-:-:S04]  /*0360*/  IMAD.MOV R11, RZ, RZ, -R8 ;  /* 0x000000ffff0b7224 */ /* 0x000fc800078e0a08 */
[----:B------:R-:W-:-:S05]  /*0370*/  IMAD R9, R0, R11, R9 ;  /* 0x0000000b00097224 */ /* 0x000fca00078e0209 */
[----:B------:R-:W-:Y:S01]  /*0380*/  ISETP.GT.U32.AND P1, PT, R0, R9, PT ;  /* 0x000000090000720c */ /* 0x000fe20003f24070 */
[----:B0-----:R-:W0:-:S12]  /*0390*/  MUFU.RCP R10, R10 ;  /* 0x0000000a000a7308 */ /* 0x001e180000001000 */
[----:B------:R-:W-:Y:S02]  /*03a0*/  @!P1 IMAD.IADD R9, R9, 0x1, -R0 ;  /* 0x0000000109099824 */ /* 0x000fe400078e0a00 */
[----:B------:R-:W-:Y:S01]  /*03b0*/  @!P1 VIADD R8, R8, 0x1 ;  /* 0x0000000108089836 */ /* 0x000fe20000000000 */
[----:B------:R-:W-:Y:S02]  /*03c0*/  ISETP.NE.AND P1, PT, R4, RZ, PT ;  /* 0x000000ff0400720c */ /* 0x000fe40003f25270 */
[----:B------:R-:W-:Y:S01]  /*03d0*/  ISETP.GE.U32.AND P0, PT, R9, R0, PT ;  /* 0x000000000900720c */ /* 0x000fe20003f06070 */
[----:B0-----:R-:W-:Y:S01]  /*03e0*/  VIADD R11, R10, 0xffffffe ;  /* 0x0ffffffe0a0b7836 */ /* 0x001fe20000000000 */
[----:B------:R-:W-:-:S03]  /*03f0*/  LOP3.LUT R0, R3, R4, RZ, 0x3c, !PT ;  /* 0x0000000403007212 */ /* 0x000fc600078e3cff */
[----:B------:R-:W0:Y:S01]  /*0400*/  F2I.FTZ.U32.TRUNC.NTZ R9, R11 ;  /* 0x0000000b00097305 */ /* 0x000e22000021f000 */
[----:B------:R-:W-:-:S07]  /*0410*/  ISETP.GE.AND P2, PT, R0, RZ, PT ;  /* 0x000000ff0000720c */ /* 0x000fce0003f46270 */
[----:B------:R-:W-:-:S04]  /*0420*/  @P0 VIADD R8, R8, 0x1 ;  /* 0x0000000108080836 */ /* 0x000fc80000000000 */
[----:B------:R-:W-:Y:S02]  /*0430*/  IMAD.MOV.U32 R14, RZ, RZ, R8 ;  /* 0x000000ffff0e7224 */ /* 0x000fe400078e0008 */
[----:B------:R-:W-:Y:S02]  /*0440*/  IMAD.MOV.U32 R8, RZ, RZ, RZ ;  /* 0x000000ffff087224 */ /* 0x000fe400078e00ff */
[----:B0-----:R-:W-:Y:S02]  /*0450*/  IMAD.MOV R13, RZ, RZ, -R9 ;  /* 0x000000ffff0d7224 */ /* 0x001fe400078e0a09 */
[----:B------:R-:W-:Y:S01]  /*0460*/  @!P2 IMAD.MOV R14, RZ, RZ, -R14 ;  /* 0x000000ffff0ea224 */ /* 0x000fe200078e0a0e */
[----:B------:R-:W-:Y:S01]  /*0470*/  @!P1 LOP3.LUT R14, RZ, R4, RZ, 0x33, !PT ;  /* 0x00000004ff0e9212 */ /* 0x000fe200078e33ff */
[----:B------:R-:W-:-:S03]  /*0480*/  IMAD R11, R13, R6, RZ ;  /* 0x000000060d0b7224 */ /* 0x000fc600078e02ff */
[----:B------:R-:W-:Y:S01]  /*0490*/  IABS R0, R14 ;  /* 0x0000000e00007213 */ /* 0x000fe20000000000 */
[----:B------:R-:W-:-:S04]  /*04a0*/  IMAD.HI.U32 R8, R9, R11, R8 ;  /* 0x0000000b09087227 */ /* 0x000fc800078e0008 */
[----:B------:R-:W-:Y:S02]  /*04b0*/  IMAD.MOV.U32 R9, RZ, RZ, R0 ;  /* 0x000000ffff097224 */ /* 0x000fe400078e0000 */
[----:B------:R-:W-:Y:S02]  /*04c0*/  IMAD.MOV R10, RZ, RZ, -R14 ;  /* 0x000000ffff0a7224 */ /* 0x000fe400078e0a0e */
[----:B------:R-:W-:-:S04]  /*04d0*/  IMAD.HI.U32 R0, R8, R9, RZ ;  /* 0x0000000908007227 */ /* 0x000fc800078e00ff */
[----:B------:R-:W-:-:S04]  /*04e0*/  IMAD.MOV R8, RZ, RZ, -R0 ;  /* 0x000000ffff087224 */ /* 0x000fc800078e0a00 */
[----:B------:R-:W-:-:S05]  /*04f0*/  IMAD R9, R6, R8, R9 ;  /* 0x0000000806097224 */ /* 0x000fca00078e0209 */
[----:B------:R-:W-:-:S13]  /*0500*/  ISETP.GT.U32.AND P1, PT, R6, R9, PT ;  /* 0x000000090600720c */ /* 0x000fda0003f24070 */
[----:B------:R-:W-:Y:S02]  /*0510*/  @!P1 IMAD.IADD R9, R9, 0x1, -R6 ;  /* 0x0000000109099824 */ /* 0x000fe400078e0a06 */
[----:B------:R-:W-:Y:S01]  /*0520*/  @!P1 VIADD R0, R0, 0x1 ;  /* 0x0000000100009836 */ /* 0x000fe20000000000 */
[----:B------:R-:W-:Y:S02]  /*0530*/  ISETP.NE.AND P1, PT, R7, RZ, PT ;  /* 0x000000ff0700720c */ /* 0x000fe40003f25270 */
[----:B------:R-:W-:Y:S02]  /*0540*/  ISETP.GE.U32.AND P0, PT, R9, R6, PT ;  /* 0x000000060900720c */ /* 0x000fe40003f06070 */
[----:B------:R-:W-:Y:S01]  /*0550*/  LOP3.LUT R6, R14, R7, RZ, 0x3c, !PT ;  /* 0x000000070e067212 */ /* 0x000fe200078e3cff */
[----:B------:R-:W2:Y:S03]  /*0560*/  LDC.64 R8, c[0x0][0x3b0] ;  /* 0x0000ec00ff087b82 */ /* 0x000ea60000000a00 */
[----:B------:R-:W-:Y:S01]  /*0570*/  ISETP.GE.AND P2, PT, R6, RZ, PT ;  /* 0x000000ff0600720c */ /* 0x000fe20003f46270 */
[----:B------:R-:W-:-:S02]  /*0580*/  IMAD.MOV R6, RZ, RZ, -R3 ;  /* 0x000000ffff067224 */ /* 0x000fc400078e0a03 */
[----:B------:R-:W-:Y:S02]  /*0590*/  IMAD R3, R4, R10, R3 ;  /* 0x0000000a04037224 */ /* 0x000fe400078e0203 */
[----:B------:R-:W-:Y:S02]  /*05a0*/  IMAD R2, R5, R6, R2 ;  /* 0x0000000605027224 */ /* 0x000fe400078e0202 */
[----:B------:R-:W-:Y:S02]  /*05b0*/  @P0 VIADD R0, R0, 0x1 ;  /* 0x0000000100000836 */ /* 0x000fe40000000000 */
[----:B------:R-:W-:-:S04]  /*05c0*/  IMAD.MOV.U32 R4, RZ, RZ, -0x800001 ;  /* 0xff7fffffff047424 */ /* 0x000fc800078e00ff */
[----:B------:R-:W-:Y:S01]  /*05d0*/  @!P2 IMAD.MOV R0, RZ, RZ, -R0 ;  /* 0x000000ffff00a224 */ /* 0x000fe200078e0a00 */
[----:B------:R-:W-:-:S05]  /*05e0*/  @!P1 LOP3.LUT R0, RZ, R7, RZ, 0x33, !PT ;  /* 0x00000007ff009212 */ /* 0x000fca00078e33ff */
[----:B------:R-:W-:Y:S02]  /*05f0*/  IMAD.MOV R12, RZ, RZ, -R0 ;  /* 0x000000ffff0c7224 */ /* 0x000fe400078e0a00 */
[----:B--2---:R-:W-:Y:S02]  /*0600*/  IMAD R6, R2, UR5, -R9 ;  /* 0x0000000502067c24 */ /* 0x004fe4000f8e0a09 */
[----:B------:R-:W-:Y:S02]  /*0610*/  IMAD R5, R7, R12, R14 ;  /* 0x0000000c07057224 */ /* 0x000fe400078e020e */
[----:B------:R-:W-:Y:S01]  /*0620*/  IMAD R8, R3, UR4, -R8 ;  /* 0x0000000403087c24 */ /* 0x000fe2000f8e0a08 */
[----:B---3--:R-:W-:Y:S06]  /*0630*/  BRA.U !UP0, `(.L_x_0) ;  /* 0x0000000908547547 */ /* 0x008fec000b800000 */
[----:B------:R-:W0:Y:S01]  /*0640*/  LDCU UR6, c[0x0][0x3a4] ;  /* 0x00007480ff0677ac */ /* 0x000e220008000800 */
[----:B------:R-:W-:Y:S02]  /*0650*/  IMAD R7, R0, R7, R5 ;  /* 0x0000000700077224 */ /* 0x000fe400078e0205 */
[----:B------:R-:W-:Y:S01]  /*0660*/  IMAD.MOV.U32 R4, RZ, RZ, -0x800001 ;  /* 0xff7fffffff047424 */ /* 0x000fe200078e00ff */
[----:B------:R-:W-:Y:S01]  /*0670*/  UMOV UR4, URZ ;  /* 0x000000ff00047c82 */ /* 0x000fe20008000000 */
[----:B0-----:R-:W-:Y:S02]  /*0680*/  ULOP3.LUT UR7, UR6, 0x7, URZ, 0xc0, !UPT ;  /* 0x0000000706077892 */ /* 0x001fe4000f8ec0ff */
[----:B------:R-:W-:Y:S02]  /*0690*/  ULOP3.LUT UR8, UR6, 0x3, URZ, 0xc0, !UPT ;  /* 0x0000000306087892 */ /* 0x000fe4000f8ec0ff */
[----:B------:R-:W-:-:S12]  /*06a0*/  ULOP3.LUT UR6, UR6, 0x7ffffff8, URZ, 0xc0, !UPT ;  /* 0x7ffffff806067892 */ /* 0x000fd8000f8ec0ff */
.L_x_7:
[----:B------:R-:W0:Y:S01]  /*06b0*/  LDC.64 R12, c[0x0][0x3a0] ;  /* 0x0000e800ff0c7b82 */ /* 0x000e220000000a00 */
[----:B------:R-:W1:Y:S01]  /*06c0*/  LDCU UR12, c[0x0][0x398] ;  /* 0x00007300ff0c77ac */ /* 0x000e620008000800 */
[----:B------:R-:W-:Y:S01]  /*06d0*/  VIADD R10, R8, UR4 ;  /* 0x00000004080a7c36 */ /* 0x000fe20008000000 */
[----:B------:R-:W-:Y:S01]  /*06e0*/  BSSY.RECONVERGENT B0, `(.L_x_1) ;  /* 0x0000089000007945 */ /* 0x000fe20003800200 */
[----:B------:R-:W-:Y:S01]  /*06f0*/  UIADD3 UR4, UPT, UPT, UR4, 0x1, URZ ;  /* 0x0000000104047890 */ /* 0x000fe2000fffe0ff */
[----:B0-----:R-:W-:-:S05]  /*0700*/  ISETP.GE.AND P0, PT, R13, 0x1, PT ;  /* 0x000000010d00780c */ /* 0x001fca0003f06270 */
[----:B------:R-:W-:Y:S02]  /*0710*/  ISETP.NE.AND P5, PT, R12, UR4, PT ;  /* 0x000000040c007c0c */ /* 0x000fe4000bfa5270 */
[----:B------:R-:W-:-:S04]  /*0720*/  ISETP.LT.OR P0, PT, R10, RZ, !P0 ;  /* 0x000000ff0a00720c */ /* 0x000fc80004701670 */
[----:B-1----:R-:W-:-:S13]  /*0730*/  ISETP.GE.OR P0, PT, R10, UR12, P0 ;  /* 0x0000000c0a007c0c */ /* 0x002fda0008706670 */
[----:B------:R-:W-:Y:S05]  /*0740*/  @P0 BRA `(.L_x_2) ;  /* 0x0000000800080947 */ /* 0x000fea0003800000 */
[----:B------:R-:W-:Y:S01]  /*0750*/  ISETP.GE.U32.AND P0, PT, R13, 0x8, PT ;  /* 0x000000080d00780c */ /* 0x000fe20003f06070 */
[----:B------:R-:W-:Y:S01]  /*0760*/  UMOV UR5, URZ ;  /* 0x000000ff00057c82 */ /* 0x000fe20008000000 */
[----:B------:R-:W-:-:S11]  /*0770*/  IMAD R9, R7, UR12, R10 ;  /* 0x0000000c07097c24 */ /* 0x000fd6000f8e020a */
[----:B------:R-:W-:Y:S05]  /*0780*/  @!P0 BRA `(.L_x_3) ;  /* 0x0000000000e48947 */ /* 0x000fea0003800000 */
[----:B------:R-:W0:Y:S01]  /*0790*/  LDC.64 R10, c[0x0][0x380] ;  /* 0x0000e000ff0a7b82 */ /* 0x000e220000000a00 */
[----:B------:R-:W1:Y:S01]  /*07a0*/  LDCU UR9, c[0x0][0x39c] ;  /* 0x00007380ff0977ac */ /* 0x000e620008000800 */
[----:B------:R-:W-:-:S05]  /*07b0*/  UMOV UR5, URZ ;  /* 0x000000ff00057c82 */ /* 0x000fca0008000000 */
.L_x_4:
[----:B------:R-:W-:-:S04]  /*07c0*/  VIADD R18, R6, UR5 ;  /* 0x0000000506127c36 */ /* 0x000fc80008000000 */
[C---:B------:R-:W-:Y:S01]  /*07d0*/  VIADD R14, R18.reuse, 0x1 ;  /* 0x00000001120e7836 */ /* 0x040fe20000000000 */
[----:B-1----:R-:W-:Y:S01]  /*07e0*/  ISETP.GE.AND P3, PT, R18, UR9, PT ;  /* 0x0000000912007c0c */ /* 0x002fe2000bf66270 */
[----:B------:R-:W-:-:S03]  /*07f0*/  IMAD R13, R9, UR9, R18 ;  /* 0x00000009090d7c24 */ /* 0x000fc6000f8e0212 */
[----:B------:R-:W-:Y:S01]  /*0800*/  ISETP.LT.OR P3, PT, R18, RZ, P3 ;  /* 0x000000ff1200720c */ /* 0x000fe20001f61670 */
[----:B0-----:R-:W-:Y:S01]  /*0810*/  IMAD.WIDE R12, R13, 0x4, R10 ;  /* 0x000000040d0c7825 */ /* 0x001fe200078e020a */
[----:B------:R-:W-:-:S04]  /*0820*/  ISETP.GE.AND P4, PT, R14, UR9, PT ;  /* 0x000000090e007c0c */ /* 0x000fc8000bf86270 */
[----:B------:R-:W-:Y:S01]  /*0830*/  ISETP.LT.OR P4, PT, R14, RZ, P4 ;  /* 0x000000ff0e00720c */ /* 0x000fe20002781670 */
[----:B------:R-:W-:-:S05]  /*0840*/  VIADD R14, R18, 0x2 ;  /* 0x00000002120e7836 */ /* 0x000fca0000000000 */
[C---:B------:R-:W-:Y:S01]  /*0850*/  ISETP.GE.AND P2, PT, R14.reuse, UR9, PT ;  /* 0x000000090e007c0c */ /* 0x040fe2000bf46270 */
[----:B------:R-:W2:Y:S03]  /*0860*/  @!P3 LDG.E.CONSTANT R15, desc[UR10][R12.64] ;  /* 0x0000000a0c0fb981 */ /* 0x000ea6000c1e9900 */
[----:B------:R-:W-:-:S03]  /*0870*/  ISETP.LT.OR P2, PT, R14, RZ, P2 ;  /* 0x000000ff0e00720c */ /* 0x000fc60001741670 */
[----:B------:R-:W3:Y:S10]  /*0880*/  @!P4 LDG.E.CONSTANT R17, desc[UR10][R12.64+0x4] ;  /* 0x0000040a0c11c981 */ /* 0x000ef4000c1e9900 */
[----:B------:R-:W4:Y:S01]  /*0890*/  @!P2 LDG.E.CONSTANT R19, desc[UR10][R12.64+0x8] ;  /* 0x0000080a0c13a981 */ /* 0x000f22000c1e9900 */
[----:B------:R-:W-:-:S02]  /*08a0*/  VIADD R14, R18, 0x3 ;  /* 0x00000003120e7836 */ /* 0x000fc40000000000 */
[----:B------:R-:W-:-:S03]  /*08b0*/  VIADD R16, R18, 0x5 ;  /* 0x0000000512107836 */ /* 0x000fc60000000000 */
[----:B------:R-:W-:-:S04]  /*08c0*/  ISETP.GE.AND P0, PT, R14, UR9, PT ;  /* 0x000000090e007c0c */ /* 0x000fc8000bf06270 */
[----:B------:R-:W-:Y:S01]  /*08d0*/  ISETP.LT.OR P0, PT, R14, RZ, P0 ;  /* 0x000000ff0e00720c */ /* 0x000fe20000701670 */
[----:B------:R-:W-:-:S05]  /*08e0*/  VIADD R14, R18, 0x4 ;  /* 0x00000004120e7836 */ /* 0x000fca0000000000 */
[----:B------:R-:W-:-:S04]  /*08f0*/  ISETP.GE.AND P1, PT, R14, UR9, PT ;  /* 0x000000090e007c0c */ /* 0x000fc8000bf26270 */
[----:B------:R-:W-:Y:S01]  /*0900*/  ISETP.LT.OR P1, PT, R14, RZ, P1 ;  /* 0x000000ff0e00720c */ /* 0x000fe20000f21670 */
[----:B------:R-:W-:Y:S01]  /*0910*/  VIADD R14, R18, 0x6 ;  /* 0x00000006120e7836 */ /* 0x000fe20000000000 */
[----:B--2---:R-:W-:-:S04]  /*0920*/  @!P3 FSETP.GT.AND P6, PT, R15, R4, PT ;  /* 0x000000040f00b20b */ /* 0x004fc80003fc4000 */
[----:B------:R-:W-:Y:S02]  /*0930*/  @!P3 FSEL R4, R15, R4, P6 ;  /* 0x000000040f04b208 */ /* 0x000fe40003000000 */
[C---:B------:R-:W-:Y:S01]  /*0940*/  ISETP.GE.AND P3, PT, R16.reuse, UR9, PT ;  /* 0x0000000910007c0c */ /* 0x040fe2000bf66270 */
[----:B------:R-:W2:Y:S01]  /*0950*/  @!P0 LDG.E.CONSTANT R15, desc[UR10][R12.64+0xc] ;  /* 0x00000c0a0c0f8981 */ /* 0x000ea2000c1e9900 */
[CC--:B---3--:R-:W-:Y:S02]  /*0960*/  @!P4 FSETP.GT.AND P6, PT, R17.reuse, R4.reuse, PT ;  /* 0x000000041100c20b */ /* 0x0c8fe40003fc4000 */
[----:B------:R-:W-:Y:S02]  /*0970*/  ISETP.LT.OR P3, PT, R16, RZ, P3 ;  /* 0x000000ff1000720c */ /* 0x000fe40001f61670 */
[----:B------:R-:W-:Y:S02]  /*0980*/  @!P4 FSEL R4, R17, R4, P6 ;  /* 0x000000041104c208 */ /* 0x000fe40003000000 */
[----:B------:R-:W-:Y:S01]  /*0990*/  ISETP.GE.AND P4, PT, R14, UR9, PT ;  /* 0x000000090e007c0c */ /* 0x000fe2000bf86270 */
[----:B------:R-:W3:Y:S01]  /*09a0*/  @!P1 LDG.E.CONSTANT R17, desc[UR10][R12.64+0x10] ;  /* 0x0000100a0c119981 */ /* 0x000ee2000c1e9900 */
[----:B----4-:R-:W-:-:S02]  /*09b0*/  @!P2 FSETP.GT.AND P6, PT, R19, R4, PT ;  /* 0x000000041300a20b */ /* 0x010fc40003fc4000 */
[----:B------:R-:W-:Y:S01]  /*09c0*/  ISETP.LT.OR P4, PT, R14, RZ, P4 ;  /* 0x000000ff0e00720c */ /* 0x000fe20002781670 */
[----:B------:R-:W-:Y:S01]  /*09d0*/  VIADD R14, R18, 0x7 ;  /* 0x00000007120e7836 */ /* 0x000fe20000000000 */
[----:B------:R-:W-:-:S03]  /*09e0*/  @!P2 FSEL R4, R19, R4, P6 ;  /* 0x000000041304a208 */ /* 0x000fc60003000000 */
[----:B------:R-:W4:Y:S01]  /*09f0*/  @!P3 LDG.E.CONSTANT R19, desc[UR10][R12.64+0x14] ;  /* 0x0000140a0c13b981 */ /* 0x000f22000c1e9900 */
[----:B------:R-:W-:-:S04]  /*0a00*/  ISETP.GE.AND P2, PT, R14, UR9, PT ;  /* 0x000000090e007c0c */ /* 0x000fc8000bf46270 */
[----:B------:R-:W-:-:S03]  /*0a10*/  ISETP.LT.OR P2, PT, R14, RZ, P2 ;  /* 0x000000ff0e00720c */ /* 0x000fc60001741670 */
[----:B------:R-:W5:Y:S10]  /*0a20*/  @!P4 LDG.E.CONSTANT R21, desc[UR10][R12.64+0x18] ;  /* 0x0000180a0c15c981 */ /* 0x000f74000c1e9900 */
[----:B------:R-:W5:Y:S01]  /*0a30*/  @!P2 LDG.E.CONSTANT R23, desc[UR10][R12.64+0x1c] ;  /* 0x00001c0a0c17a981 */ /* 0x000f62000c1e9900 */
[----:B------:R-:W-:-:S04]  /*0a40*/  UIADD3 UR5, UPT, UPT, UR5, 0x8, URZ ;  /* 0x0000000805057890 */ /* 0x000fc8000fffe0ff */
[----:B------:R-:W-:Y:S01]  /*0a50*/  UISETP.NE.AND UP0, UPT, UR5, UR6, UPT ;  /* 0x000000060500728c */ /* 0x000fe2000bf05270 */
[----:B--2---:R-:W-:-:S04]  /*0a60*/  @!P0 FSETP.GT.AND P6, PT, R15, R4, PT ;  /* 0x000000040f00820b */ /* 0x004fc80003fc4000 */
[----:B------:R-:W-:-:S04]  /*0a70*/  @!P0 FSEL R4, R15, R4, P6 ;  /* 0x000000040f048208 */ /* 0x000fc80003000000 */
[----:B---3--:R-:W-:-:S04]  /*0a80*/  @!P1 FSETP.GT.AND P0, PT, R17, R4, PT ;  /* 0x000000041100920b */ /* 0x008fc80003f04000 */
[----:B------:R-:W-:-:S04]  /*0a90*/  @!P1 FSEL R4, R17, R4, P0 ;  /* 0x0000000411049208 */ /* 0x000fc80000000000 */
[----:B----4-:R-:W-:-:S04]  /*0aa0*/  @!P3 FSETP.GT.AND P0, PT, R19, R4, PT ;  /* 0x000000041300b20b */ /* 0x010fc80003f04000 */
[----:B------:R-:W-:-:S04]  /*0ab0*/  @!P3 FSEL R4, R19, R4, P0 ;  /* 0x000000041304b208 */ /* 0x000fc80000000000 */
[----:B-----5:R-:W-:-:S04]  /*0ac0*/  @!P4 FSETP.GT.AND P0, PT, R21, R4, PT ;  /* 0x000000041500c20b */ /* 0x020fc80003f04000 */
[----:B------:R-:W-:-:S04]  /*0ad0*/  @!P4 FSEL R4, R21, R4, P0 ;  /* 0x000000041504c208 */ /* 0x000fc80000000000 */
[----:B------:R-:W-:-:S04]  /*0ae0*/  @!P2 FSETP.GT.AND P0, PT, R23, R4, PT ;  /* 0x000000041700a20b */ /* 0x000fc80003f04000 */
[----:B------:R-:W-:Y:S01]  /*0af0*/  @!P2 FSEL R4, R23, R4, P0 ;  /* 0x000000041704a208 */ /* 0x000fe20000000000 */
[----:B------:R-:W-:Y:S08]  /*0b00*/  BRA.U UP0, `(.L_x_4) ;  /* 0xfffffffd002c7547 */ /* 0x000ff0000b83ffff */
[----:B------:R-:W-:-:S05]  /*0b10*/  UMOV UR5, UR6 ;  /* 0x0000000600057c82 */ /* 0x000fca0008000000 */
.L_x_3:
[----:B------:R-:W-:-:S09]  /*0b20*/  UISETP.NE.AND UP0, UPT, UR7, URZ, UPT ;  /* 0x000000ff0700728c */ /* 0x000fd2000bf05270 */
[----:B------:R-:W-:Y:S05]  /*0b30*/  BRA.U !UP0, `(.L_x_2) ;  /* 0x00000005080c7547 */ /* 0x000fea000b800000 */
[----:B------:R-:W-:Y:S02]  /*0b40*/  UIADD3 UR9, UPT, UPT, UR7, -0x1, URZ ;  /* 0xffffffff07097890 */ /* 0x000fe4000fffe0ff */
[----:B------:R-:W-:Y:S02]  /*0b50*/  UISETP.NE.AND UP1, UPT, UR8, URZ, UPT ;  /* 0x000000ff0800728c */ /* 0x000fe4000bf25270 */
[----:B------:R-:W-:-:S09]  /*0b60*/  UISETP.GE.U32.AND UP0, UPT, UR9, 0x3, UPT ;  /* 0x000000030900788c */ /* 0x000fd2000bf06070 */
[----:B------:R-:W-:Y:S05]  /*0b70*/  BRA.U !UP0, `(.L_x_5) ;  /* 0x0000000108747547 */ /* 0x000fea000b800000 */
[----:B------:R-:W0:Y:S01]  /*0b80*/  LDCU UR9, c[0x0][0x39c] ;  /* 0x00007380ff0977ac */ /* 0x000e220008000800 */
[----:B------:R-:W1:Y:S01]  /*0b90*/  LDC.64 R10, c[0x0][0x380] ;  /* 0x0000e000ff0a7b82 */ /* 0x000e620000000a00 */
[----:B------:R-:W-:-:S04]  /*0ba0*/  VIADD R12, R6, UR5 ;  /* 0x00000005060c7c36 */ /* 0x000fc80008000000 */
[C---:B------:R-:W-:Y:S01]  /*0bb0*/  VIADD R14, R12.reuse, 0x1 ;  /* 0x000000010c0e7836 */ /* 0x040fe20000000000 */
[----:B0-----:R-:W-:Y:S01]  /*0bc0*/  ISETP.GE.AND P0, PT, R12, UR9, PT ;  /* 0x000000090c007c0c */ /* 0x001fe2000bf06270 */
[----:B------:R-:W-:-:S03]  /*0bd0*/  IMAD R13, R9, UR9, R12 ;  /* 0x00000009090d7c24 */ /* 0x000fc6000f8e020c */
[----:B------:R-:W-:Y:S02]  /*0be0*/  ISETP.GE.AND P1, PT, R14, UR9, PT ;  /* 0x000000090e007c0c */ /* 0x000fe4000bf26270 */
[----:B------:R-:W-:Y:S02]  /*0bf0*/  ISETP.LT.OR P0, PT, R12, RZ, P0 ;  /* 0x000000ff0c00720c */ /* 0x000fe40000701670 */
[----:B------:R-:W-:Y:S01]  /*0c00*/  ISETP.LT.OR P1, PT, R14, RZ, P1 ;  /* 0x000000ff0e00720c */ /* 0x000fe20000f21670 */
[----:B------:R-:W-:Y:S02]  /*0c10*/  VIADD R14, R12, 0x2 ;  /* 0x000000020c0e7836 */ /* 0x000fe40000000000 */
[----:B-1----:R-:W-:-:S03]  /*0c20*/  IMAD.WIDE R10, R13, 0x4, R10 ;  /* 0x000000040d0a7825 */ /* 0x002fc600078e020a */
[----:B------:R-:W-:Y:S01]  /*0c30*/  ISETP.GE.AND P2, PT, R14, UR9, PT ;  /* 0x000000090e007c0c */ /* 0x000fe2000bf46270 */
[----:B------:R-:W-:-:S04]  /*0c40*/  VIADD R12, R12, 0x3 ;  /* 0x000000030c0c7836 */ /* 0x000fc80000000000 */
[----:B------:R-:W2:Y:S01]  /*0c50*/  @!P0 LDG.E.CONSTANT R13, desc[UR10][R10.64] ;  /* 0x0000000a0a0d8981 */ /* 0x000ea2000c1e9900 */
[----:B------:R-:W-:Y:S02]  /*0c60*/  ISETP.LT.OR P2, PT, R14, RZ, P2 ;  /* 0x000000ff0e00720c */ /* 0x000fe40001741670 */
[C---:B------:R-:W-:Y:S01]  /*0c70*/  ISETP.GE.AND P3, PT, R12.reuse, UR9, PT ;  /* 0x000000090c007c0c */ /* 0x040fe2000bf66270 */
[----:B------:R-:W3:Y:S03]  /*0c80*/  @!P1 LDG.E.CONSTANT R15, desc[UR10][R10.64+0x4] ;  /* 0x0000040a0a0f9981 */ /* 0x000ee6000c1e9900 */
[----:B------:R-:W-:-:S07]  /*0c90*/  ISETP.LT.OR P3, PT, R12, RZ, P3 ;  /* 0x000000ff0c00720c */ /* 0x000fce0001f61670 */
[----:B------:R-:W4:Y:S06]  /*0ca0*/  @!P2 LDG.E.CONSTANT R17, desc[UR10][R10.64+0x8] ;  /* 0x0000080a0a11a981 */ /* 0x000f2c000c1e9900 */
[----:B------:R-:W5:Y:S01]  /*0cb0*/  @!P3 LDG.E.CONSTANT R19, desc[UR10][R10.64+0xc] ;  /* 0x00000c0a0a13b981 */ /* 0x000f62000c1e9900 */
[----:B------:R-:W-:Y:S01]  /*0cc0*/  UIADD3 UR5, UPT, UPT, UR5, 0x4, URZ ;  /* 0x0000000405057890 */ /* 0x000fe2000fffe0ff */
[----:B--2---:R-:W-:-:S04]  /*0cd0*/  @!P0 FSETP.GT.AND P4, PT, R13, R4, PT ;  /* 0x000000040d00820b */ /* 0x004fc80003f84000 */
[----:B------:R-:W-:-:S04]  /*0ce0*/  @!P0 FSEL R4, R13, R4, P4 ;  /* 0x000000040d048208 */ /* 0x000fc80002000000 */
[----:B---3--:R-:W-:-:S04]  /*0cf0*/  @!P1 FSETP.GT.AND P0, PT, R15, R4, PT ;  /* 0x000000040f00920b */ /* 0x008fc80003f04000 */
[----:B------:R-:W-:-:S04]  /*0d00*/  @!P1 FSEL R4, R15, R4, P0 ;  /* 0x000000040f049208 */ /* 0x000fc80000000000 */
[----:B----4-:R-:W-:-:S04]  /*0d10*/  @!P2 FSETP.GT.AND P0, PT, R17, R4, PT ;  /* 0x000000041100a20b */ /* 0x010fc80003f04000 */
[----:B------:R-:W-:-:S04]  /*0d20*/  @!P2 FSEL R4, R17, R4, P0 ;  /* 0x000000041104a208 */ /* 0x000fc80000000000 */
[----:B-----5:R-:W-:-:S04]  /*0d30*/  @!P3 FSETP.GT.AND P0, PT, R19, R4, PT ;  /* 0x000000041300b20b */ /* 0x020fc80003f04000 */
[----:B------:R-:W-:-:S09]  /*0d40*/  @!P3 FSEL R4, R19, R4, P0 ;  /* 0x000000041304b208 */ /* 0x000fd20000000000 */
.L_x_5:
[----:B------:R-:W-:Y:S05]  /*0d50*/  BRA.U !UP1, `(.L_x_2) ;  /* 0x0000000109847547 */ /* 0x000fea000b800000 */
[----:B------:R-:W0:Y:S01]  /*0d60*/  LDCU UR9, c[0x0][0x3a4] ;  /* 0x00007480ff0977ac */ /* 0x000e220008000800 */
[----:B------:R-:W-:Y:S02]  /*0d70*/  UISETP.NE.AND UP0, UPT, UR8, 0x1, UPT ;  /* 0x000000010800788c */ /* 0x000fe4000bf05270 */
[----:B0-----:R-:W-:-:S07]  /*0d80*/  ULOP3.LUT UP1, URZ, UR9, 0x1, URZ, 0xc0, !UPT ;  /* 0x0000000109ff7892 */ /* 0x001fce000f82c0ff */
        /* <DEDUP_REMOVED lines=10> */
[----:B-1----:R-:W-:-:S10]  /*0e30*/  IMAD.WIDE R10, R13, 0x4, R10 ;  /* 0x000000040d0a7825 */ /* 0x002fd400078e020a */
[----:B------:R-:W2:Y:S04]  /*0e40*/  @!P0 LDG.E.CONSTANT R13, desc[UR10][R10.64] ;  /* 0x0000000a0a0d8981 */ /* 0x000ea8000c1e9900 */
[----:B------:R-:W3:Y:S01]  /*0e50*/  @!P1 LDG.E.CONSTANT R15, desc[UR10][R10.64+0x4] ;  /* 0x0000040a0a0f9981 */ /* 0x000ee2000c1e9900 */
[----:B------:R-:W-:Y:S01]  /*0e60*/  UIADD3 UR5, UPT, UPT, UR5, 0x2, URZ ;  /* 0x0000000205057890 */ /* 0x000fe2000fffe0ff */
[----:B--2---:R-:W-:-:S04]  /*0e70*/  @!P0 FSETP.GT.AND P2, PT, R13, R4, PT ;  /* 0x000000040d00820b */ /* 0x004fc80003f44000 */
[----:B------:R-:W-:-:S04]  /*0e80*/  @!P0 FSEL R4, R13, R4, P2 ;  /* 0x000000040d048208 */ /* 0x000fc80001000000 */
[----:B---3--:R-:W-:-:S04]  /*0e90*/  @!P1 FSETP.GT.AND P0, PT, R15, R4, PT ;  /* 0x000000040f00920b */ /* 0x008fc80003f04000 */
[----:B------:R-:W-:-:S09]  /*0ea0*/  @!P1 FSEL R4, R15, R4, P0 ;  /* 0x000000040f049208 */ /* 0x000fd20000000000 */
.L_x_6:
[----:B------:R-:W-:Y:S05]  /*0eb0*/  BRA.U !UP1, `(.L_x_2) ;  /* 0x00000001092c7547 */ /* 0x000fea000b800000 */
[----:B------:R-:W0:Y:S01]  /*0ec0*/  LDC R13, c[0x0][0x39c] ;  /* 0x0000e700ff0d7b82 */ /* 0x000e220000000800 */
[----:B------:R-:W-:-:S05]  /*0ed0*/  VIADD R12, R6, UR5 ;  /* 0x00000005060c7c36 */ /* 0x000fca0008000000 */
[----:B0-----:R-:W-:-:S04]  /*0ee0*/  ISETP.GE.AND P0, PT, R12, R13, PT ;  /* 0x0000000d0c00720c */ /* 0x001fc80003f06270 */
[----:B------:R-:W-:-:S13]  /*0ef0*/  ISETP.LT.OR P0, PT, R12, RZ, P0 ;  /* 0x000000ff0c00720c */ /* 0x000fda0000701670 */
[----:B------:R-:W-:Y:S05]  /*0f00*/  @P0 BRA `(.L_x_2) ;  /* 0x0000000000180947 */ /* 0x000fea0003800000 */
[----:B------:R-:W0:Y:S01]  /*0f10*/  LDC.64 R10, c[0x0][0x380] ;  /* 0x0000e000ff0a7b82 */ /* 0x000e220000000a00 */
[----:B------:R-:W-:-:S04]  /*0f20*/  IMAD R9, R9, R13, R12 ;  /* 0x0000000d09097224 */ /* 0x000fc800078e020c */
[----:B0-----:R-:W-:-:S06]  /*0f30*/  IMAD.WIDE R10, R9, 0x4, R10 ;  /* 0x00000004090a7825 */ /* 0x001fcc00078e020a */
[----:B------:R-:W2:Y:S02]  /*0f40*/  LDG.E.CONSTANT R11, desc[UR10][R10.64] ;  /* 0x0000000a0a0b7981 */ /* 0x000ea4000c1e9900 */
[----:B--2---:R-:W-:-:S04]  /*0f50*/  FSETP.GT.AND P0, PT, R11, R4, PT ;  /* 0x000000040b00720b */ /* 0x004fc80003f04000 */
[----:B------:R-:W-:-:S09]  /*0f60*/  FSEL R4, R11, R4, P0 ;  /* 0x000000040b047208 */ /* 0x000fd20000000000 */
.L_x_2:
[----:B------:R-:W-:Y:S05]  /*0f70*/  BSYNC.RECONVERGENT B0 ;  /* 0x0000000000007941 */ /* 0x000fea0003800200 */
.L_x_1:
[----:B------:R-:W-:Y:S05]  /*0f80*/  @P5 BRA `(.L_x_7) ;  /* 0xfffffff400c85947 */ /* 0x000fea000383ffff */
.L_x_0:
[----:B------:R-:W0:Y:S01]  /*0f90*/  LDCU UR5, c[0x0][0x394] ;  /* 0x00007280ff0577ac */ /* 0x000e220008000800 */
[----:B------:R-:W1:Y:S01]  /*0fa0*/  LDC.64 R6, c[0x0][0x388] ;  /* 0x0000e200ff067b82 */ /* 0x000e620000000a00 */
[----:B------:R-:W2:Y:S01]  /*0fb0*/  LDCU.64 UR12, c[0x0][0x3b8] ;  /* 0x00007700ff0c77ac */ /* 0x000ea20008000a00 */
[----:B0-----:R-:W-:-:S04]  /*0fc0*/  IMAD R0, R0, UR5, R5 ;  /* 0x0000000500007c24 */ /* 0x001fc8000f8e0205 */
[----:B--2---:R-:W-:-:S04]  /*0fd0*/  IMAD R3, R0, UR12, R3 ;  /* 0x0000000c00037c24 */ /* 0x004fc8000f8e0203 */
[----:B------:R-:W-:-:S04]  /*0fe0*/  IMAD R3, R3, UR13, R2 ;  /* 0x0000000d03037c24 */ /* 0x000fc8000f8e0202 */
[----:B-1----:R-:W-:-:S05]  /*0ff0*/  IMAD.WIDE R2, R3, 0x4, R6 ;  /* 0x0000000403027825 */ /* 0x002fca00078e0206 */
[----:B------:R-:W-:Y:S01]  /*1000*/  STG.E desc[UR10][R2.64], R4 ;  /* 0x0000000402007986 */ /* 0x000fe2000c10190a */
[----:B------:R-:W-:Y:S05]  /*1010*/  EXIT ;  /* 0x000000000000794d */ /* 0x000fea0003800000 */
.L_x_8:
[----:B------:R-:W-:-:S00]  /*1020*/  BRA `(.L_x_8) ;  /* 0xfffffffc00fc7947 */ /* 0x000fc0000383ffff */
[----:B------:R-:W-:-:S00]  /*1030*/  NOP ;  /* 0x0000000000007918 */ /* 0x000fc00000000000 */
        /* <DEDUP_REMOVED lines=12> */
.L_x_9:


//--------------------- .nv.shared.reserved.0     --------------------------
	.section	.nv.shared.reserved.0,"aw",@nobits
	.weak		__nv_reservedSMEM_offset_0_alias
	.size		__nv_reservedSMEM_offset_0_alias, 0, 64
	.other		__nv_reservedSMEM_offset_0_alias,@"STO_CUDA_RESERVED_SHARED STV_DEFAULT"
__nv_reservedSMEM_offset_0_alias:
	.zero		0
	.zero		64


//--------------------- .nv.constant0.maxpool2d_kernel_fp32 --------------------------
	.section	.nv.constant0.maxpool2d_kernel_fp32,"a",@progbits
	.sectionflags	@""
	.align	4
.nv.constant0.maxpool2d_kernel_fp32:
	.zero		960


//--------------------- SYMBOLS --------------------------

	.type		.nv.reservedSmem.offset0,@object
	.size		.nv.reservedSmem.offset0,0x4
